//
// Generated by NVIDIA NVVM Compiler
//
// Compiler Build ID: CL-36424714
// Cuda compilation tools, release 13.0, V13.0.88
// Based on NVVM 20.0.0
//

.version 9.0
.target sm_100
.address_size 64

	// .globl	_Z15spmv_ell_kernelPKfPKiS0_Pfi

.visible .entry _Z15spmv_ell_kernelPKfPKiS0_Pfi(
	.param .u64 .ptr .align 1 _Z15spmv_ell_kernelPKfPKiS0_Pfi_param_0,
	.param .u64 .ptr .align 1 _Z15spmv_ell_kernelPKfPKiS0_Pfi_param_1,
	.param .u64 .ptr .align 1 _Z15spmv_ell_kernelPKfPKiS0_Pfi_param_2,
	.param .u64 .ptr .align 1 _Z15spmv_ell_kernelPKfPKiS0_Pfi_param_3,
	.param .u32 _Z15spmv_ell_kernelPKfPKiS0_Pfi_param_4
)
{
	.reg .pred 	%p<26>;
	.reg .b32 	%r<44>;
	.reg .b32 	%f<96>;
	.reg .b64 	%rd<55>;

	ld.param.u64 	%rd14, [_Z15spmv_ell_kernelPKfPKiS0_Pfi_param_0];
	ld.param.u64 	%rd15, [_Z15spmv_ell_kernelPKfPKiS0_Pfi_param_1];
	ld.param.u64 	%rd16, [_Z15spmv_ell_kernelPKfPKiS0_Pfi_param_2];
	ld.param.u64 	%rd13, [_Z15spmv_ell_kernelPKfPKiS0_Pfi_param_3];
	ld.param.u32 	%r15, [_Z15spmv_ell_kernelPKfPKiS0_Pfi_param_4];
	cvta.to.global.u64 	%rd1, %rd16;
	cvta.to.global.u64 	%rd2, %rd15;
	cvta.to.global.u64 	%rd3, %rd14;
	mov.u32 	%r16, %ctaid.x;
	mov.u32 	%r17, %ntid.x;
	mov.u32 	%r18, %tid.x;
	mad.lo.s32 	%r1, %r16, %r17, %r18;
	setp.gt.s32 	%p1, %r1, 49999;
	@%p1 bra 	$L__BB0_43;
	setp.lt.s32 	%p2, %r15, 1;
	mov.f32 	%f75, 0f00000000;
	@%p2 bra 	$L__BB0_42;
	and.b32  	%r2, %r15, 7;
	setp.lt.u32 	%p3, %r15, 8;
	mov.f32 	%f75, 0f00000000;
	mov.b32 	%r42, 0;
	@%p3 bra 	$L__BB0_21;
	and.b32  	%r42, %r15, 2147483640;
	neg.s32 	%r40, %r42;
	add.s64 	%rd4, %rd3, 800000;
	add.s64 	%rd5, %rd2, 800000;
	mov.f32 	%f75, 0f00000000;
	mov.u32 	%r39, %r1;
$L__BB0_4:
	.pragma "nounroll";
	mul.wide.s32 	%rd17, %r39, 4;
	add.s64 	%rd6, %rd4, %rd17;
	add.s64 	%rd7, %rd5, %rd17;
	ld.global.f32 	%f2, [%rd6+-800000];
	setp.eq.f32 	%p4, %f2, 0f00000000;
	@%p4 bra 	$L__BB0_6;
	ld.global.u32 	%r20, [%rd7+-800000];
	mul.wide.s32 	%rd18, %r20, 4;
	add.s64 	%rd19, %rd1, %rd18;
	ld.global.f32 	%f57, [%rd19];
	fma.rn.f32 	%f75, %f2, %f57, %f75;
$L__BB0_6:
	ld.global.f32 	%f5, [%rd6+-600000];
	setp.eq.f32 	%p5, %f5, 0f00000000;
	@%p5 bra 	$L__BB0_8;
	ld.global.u32 	%r21, [%rd7+-600000];
	mul.wide.s32 	%rd20, %r21, 4;
	add.s64 	%rd21, %rd1, %rd20;
	ld.global.f32 	%f58, [%rd21];
	fma.rn.f32 	%f75, %f5, %f58, %f75;
$L__BB0_8:
	ld.global.f32 	%f8, [%rd6+-400000];
	setp.eq.f32 	%p6, %f8, 0f00000000;
	@%p6 bra 	$L__BB0_10;
	ld.global.u32 	%r22, [%rd7+-400000];
	mul.wide.s32 	%rd22, %r22, 4;
	add.s64 	%rd23, %rd1, %rd22;
	ld.global.f32 	%f59, [%rd23];
	fma.rn.f32 	%f75, %f8, %f59, %f75;
$L__BB0_10:
	ld.global.f32 	%f11, [%rd6+-200000];
	setp.eq.f32 	%p7, %f11, 0f00000000;
	@%p7 bra 	$L__BB0_12;
	ld.global.u32 	%r23, [%rd7+-200000];
	mul.wide.s32 	%rd24, %r23, 4;
	add.s64 	%rd25, %rd1, %rd24;
	ld.global.f32 	%f60, [%rd25];
	fma.rn.f32 	%f75, %f11, %f60, %f75;
$L__BB0_12:
	ld.global.f32 	%f14, [%rd6];
	setp.eq.f32 	%p8, %f14, 0f00000000;
	@%p8 bra 	$L__BB0_14;
	ld.global.u32 	%r24, [%rd7];
	mul.wide.s32 	%rd26, %r24, 4;
	add.s64 	%rd27, %rd1, %rd26;
	ld.global.f32 	%f61, [%rd27];
	fma.rn.f32 	%f75, %f14, %f61, %f75;
$L__BB0_14:
	ld.global.f32 	%f17, [%rd6+200000];
	setp.eq.f32 	%p9, %f17, 0f00000000;
	@%p9 bra 	$L__BB0_16;
	ld.global.u32 	%r25, [%rd7+200000];
	mul.wide.s32 	%rd28, %r25, 4;
	add.s64 	%rd29, %rd1, %rd28;
	ld.global.f32 	%f62, [%rd29];
	fma.rn.f32 	%f75, %f17, %f62, %f75;
$L__BB0_16:
	ld.global.f32 	%f20, [%rd6+400000];
	setp.eq.f32 	%p10, %f20, 0f00000000;
	@%p10 bra 	$L__BB0_18;
	ld.global.u32 	%r26, [%rd7+400000];
	mul.wide.s32 	%rd30, %r26, 4;
	add.s64 	%rd31, %rd1, %rd30;
	ld.global.f32 	%f63, [%rd31];
	fma.rn.f32 	%f75, %f20, %f63, %f75;
$L__BB0_18:
	ld.global.f32 	%f23, [%rd6+600000];
	setp.eq.f32 	%p11, %f23, 0f00000000;
	@%p11 bra 	$L__BB0_20;
	ld.global.u32 	%r27, [%rd7+600000];
	mul.wide.s32 	%rd32, %r27, 4;
	add.s64 	%rd33, %rd1, %rd32;
	ld.global.f32 	%f64, [%rd33];
	fma.rn.f32 	%f75, %f23, %f64, %f75;
$L__BB0_20:
	add.s32 	%r40, %r40, 8;
	add.s32 	%r39, %r39, 400000;
	setp.ne.s32 	%p12, %r40, 0;
	@%p12 bra 	$L__BB0_4;
$L__BB0_21:
	setp.eq.s32 	%p13, %r2, 0;
	@%p13 bra 	$L__BB0_42;
	and.b32  	%r10, %r15, 3;
	setp.lt.u32 	%p14, %r2, 4;
	@%p14 bra 	$L__BB0_32;
	mad.lo.s32 	%r28, %r42, 50000, %r1;
	mul.wide.s32 	%rd34, %r28, 4;
	add.s64 	%rd8, %rd3, %rd34;
	ld.global.f32 	%f28, [%rd8];
	add.s64 	%rd9, %rd2, %rd34;
	setp.eq.f32 	%p15, %f28, 0f00000000;
	@%p15 bra 	$L__BB0_25;
	ld.global.u32 	%r29, [%rd9];
	mul.wide.s32 	%rd35, %r29, 4;
	add.s64 	%rd36, %rd1, %rd35;
	ld.global.f32 	%f66, [%rd36];
	fma.rn.f32 	%f75, %f28, %f66, %f75;
$L__BB0_25:
	ld.global.f32 	%f31, [%rd8+200000];
	setp.eq.f32 	%p16, %f31, 0f00000000;
	@%p16 bra 	$L__BB0_27;
	ld.global.u32 	%r30, [%rd9+200000];
	mul.wide.s32 	%rd37, %r30, 4;
	add.s64 	%rd38, %rd1, %rd37;
	ld.global.f32 	%f67, [%rd38];
	fma.rn.f32 	%f75, %f31, %f67, %f75;
$L__BB0_27:
	ld.global.f32 	%f34, [%rd8+400000];
	setp.eq.f32 	%p17, %f34, 0f00000000;
	@%p17 bra 	$L__BB0_29;
	ld.global.u32 	%r31, [%rd9+400000];
	mul.wide.s32 	%rd39, %r31, 4;
	add.s64 	%rd40, %rd1, %rd39;
	ld.global.f32 	%f68, [%rd40];
	fma.rn.f32 	%f75, %f34, %f68, %f75;
$L__BB0_29:
	ld.global.f32 	%f37, [%rd8+600000];
	setp.eq.f32 	%p18, %f37, 0f00000000;
	@%p18 bra 	$L__BB0_31;
	ld.global.u32 	%r32, [%rd9+600000];
	mul.wide.s32 	%rd41, %r32, 4;
	add.s64 	%rd42, %rd1, %rd41;
	ld.global.f32 	%f69, [%rd42];
	fma.rn.f32 	%f75, %f37, %f69, %f75;
$L__BB0_31:
	add.s32 	%r42, %r42, 4;
$L__BB0_32:
	setp.eq.s32 	%p19, %r10, 0;
	@%p19 bra 	$L__BB0_42;
	setp.eq.s32 	%p20, %r10, 1;
	@%p20 bra 	$L__BB0_39;
	mad.lo.s32 	%r33, %r42, 50000, %r1;
	mul.wide.s32 	%rd43, %r33, 4;
	add.s64 	%rd10, %rd3, %rd43;
	ld.global.f32 	%f42, [%rd10];
	add.s64 	%rd11, %rd2, %rd43;
	setp.eq.f32 	%p21, %f42, 0f00000000;
	@%p21 bra 	$L__BB0_36;
	ld.global.u32 	%r34, [%rd11];
	mul.wide.s32 	%rd44, %r34, 4;
	add.s64 	%rd45, %rd1, %rd44;
	ld.global.f32 	%f71, [%rd45];
	fma.rn.f32 	%f75, %f42, %f71, %f75;
$L__BB0_36:
	ld.global.f32 	%f45, [%rd10+200000];
	setp.eq.f32 	%p22, %f45, 0f00000000;
	@%p22 bra 	$L__BB0_38;
	ld.global.u32 	%r35, [%rd11+200000];
	mul.wide.s32 	%rd46, %r35, 4;
	add.s64 	%rd47, %rd1, %rd46;
	ld.global.f32 	%f72, [%rd47];
	fma.rn.f32 	%f75, %f45, %f72, %f75;
$L__BB0_38:
	add.s32 	%r42, %r42, 2;
$L__BB0_39:
	and.b32  	%r36, %r15, 1;
	setp.eq.b32 	%p23, %r36, 1;
	not.pred 	%p24, %p23;
	@%p24 bra 	$L__BB0_42;
	mad.lo.s32 	%r37, %r42, 50000, %r1;
	mul.wide.s32 	%rd48, %r37, 4;
	add.s64 	%rd49, %rd3, %rd48;
	ld.global.f32 	%f50, [%rd49];
	add.s64 	%rd12, %rd2, %rd48;
	setp.eq.f32 	%p25, %f50, 0f00000000;
	@%p25 bra 	$L__BB0_42;
	ld.global.u32 	%r38, [%rd12];
	mul.wide.s32 	%rd50, %r38, 4;
	add.s64 	%rd51, %rd1, %rd50;
	ld.global.f32 	%f73, [%rd51];
	fma.rn.f32 	%f75, %f50, %f73, %f75;
$L__BB0_42:
	cvta.to.global.u64 	%rd52, %rd13;
	mul.wide.s32 	%rd53, %r1, 4;
	add.s64 	%rd54, %rd52, %rd53;
	st.global.f32 	[%rd54], %f75;
$L__BB0_43:
	ret;

}


// ===== COMPILED SASS (sm_100) =====

	.target	sm_100

	.elftype	@"ET_EXEC"


//--------------------- .note.nv.tkinfo           --------------------------
	.section	.note.nv.tkinfo,"",@"SHT_NOTE"
	.sectionflags	@"SHF_NOTE_NV_TKINFO"
	.tkinfo
        /*0018*/ 	.word	0x00000002
        /*0030*/ 	.string	""
        /*0030*/ 	.string	"ptxas"
        /*0030*/ 	.string	"Cuda compilation tools, release 13.0, V13.0.88"
        /*0030*/ 	.string	"Build cuda_13.0.r13.0/compiler.36424714_0"
        /*0030*/ 	.string	"-arch sm_100 -m 64 "



//--------------------- .note.nv.cuinfo           --------------------------
	.section	.note.nv.cuinfo,"",@"SHT_NOTE"
	.sectionflags	@"SHF_NOTE_NV_CUINFO"
        /*0018*/ 	.short	0x0002
        /*001a*/ 	.short	0x0064
        /*001c*/ 	.short	0x0082
	.zero		2


//--------------------- .nv.info                  --------------------------
	.section	.nv.info,"",@"SHT_CUDA_INFO"
	.align	4


	//----- nvinfo : EIATTR_REGCOUNT
	.align		4
        /*0000*/ 	.byte	0x04, 0x2f
        /*0002*/ 	.short	(.L_1 - .L_0)
	.align		4
.L_0:
        /*0004*/ 	.word	index@(_Z15spmv_ell_kernelPKfPKiS0_Pfi)
        /*0008*/ 	.word	0x00000020


	//----- nvinfo : EIATTR_FRAME_SIZE
	.align		4
.L_1:
        /*000c*/ 	.byte	0x04, 0x11
        /*000e*/ 	.short	(.L_3 - .L_2)
	.align		4
.L_2:
        /*0010*/ 	.word	index@(_Z15spmv_ell_kernelPKfPKiS0_Pfi)
        /*0014*/ 	.word	0x00000000


	//----- nvinfo : EIATTR_MIN_STACK_SIZE
	.align		4
.L_3:
        /*0018*/ 	.byte	0x04, 0x12
        /*001a*/ 	.short	(.L_5 - .L_4)
	.align		4
.L_4:
        /*001c*/ 	.word	index@(_Z15spmv_ell_kernelPKfPKiS0_Pfi)
        /*0020*/ 	.word	0x00000000
.L_5:


//--------------------- .nv.compat                --------------------------
	.section	.nv.compat,"",@"SHT_CUDA_COMPAT_INFO"
	.align	4
        /*0000*/ 	.byte	0x02, 0x09, 0x00, 0x00, 0x02, 0x02, 0x01, 0x00, 0x02, 0x05, 0x05, 0x00, 0x03, 0x07, 0x01, 0x01
        /*0010*/ 	.byte	0x02, 0x03, 0x00, 0x00, 0x02, 0x06, 0x01, 0x00, 0x04, 0x0b, 0x08, 0x00, 0x09, 0x00, 0x00, 0x00
        /*0020*/ 	.byte	0x00, 0x00, 0x00, 0x00


//--------------------- .nv.info._Z15spmv_ell_kernelPKfPKiS0_Pfi --------------------------
	.section	.nv.info._Z15spmv_ell_kernelPKfPKiS0_Pfi,"",@"SHT_CUDA_INFO"
	.sectionflags	@""
	.align	4


	//----- nvinfo : EIATTR_CUDA_API_VERSION
	.align		4
        /*0000*/ 	.byte	0x04, 0x37
        /*0002*/ 	.short	(.L_7 - .L_6)
.L_6:
        /*0004*/ 	.word	0x00000082


	//----- nvinfo : EIATTR_KPARAM_INFO
	.align		4
.L_7:
        /*0008*/ 	.byte	0x04, 0x17
        /*000a*/ 	.short	(.L_9 - .L_8)
.L_8:
        /*000c*/ 	.word	0x00000000
        /*0010*/ 	.short	0x0004
        /*0012*/ 	.short	0x0020
        /*0014*/ 	.byte	0x00, 0xf0, 0x11, 0x00


	//----- nvinfo : EIATTR_KPARAM_INFO
	.align		4
.L_9:
        /*0018*/ 	.byte	0x04, 0x17
        /*001a*/ 	.short	(.L_11 - .L_10)
.L_10:
        /*001c*/ 	.word	0x00000000
        /*0020*/ 	.short	0x0003
        /*0022*/ 	.short	0x0018
        /*0024*/ 	.byte	0x00, 0xf5, 0x21, 0x00


	//----- nvinfo : EIATTR_KPARAM_INFO
	.align		4
.L_11:
        /*0028*/ 	.byte	0x04, 0x17
        /*002a*/ 	.short	(.L_13 - .L_12)
.L_12:
        /*002c*/ 	.word	0x00000000
        /*0030*/ 	.short	0x0002
        /*0032*/ 	.short	0x0010
        /*0034*/ 	.byte	0x00, 0xf5, 0x21, 0x00


	//----- nvinfo : EIATTR_KPARAM_INFO
	.align		4
.L_13:
        /*0038*/ 	.byte	0x04, 0x17
        /*003a*/ 	.short	(.L_15 - .L_14)
.L_14:
        /*003c*/ 	.word	0x00000000
        /*0040*/ 	.short	0x0001
        /*0042*/ 	.short	0x0008
        /*0044*/ 	.byte	0x00, 0xf5, 0x21, 0x00


	//----- nvinfo : EIATTR_KPARAM_INFO
	.align		4
.L_15:
        /*0048*/ 	.byte	0x04, 0x17
        /*004a*/ 	.short	(.L_17 - .L_16)
.L_16:
        /*004c*/ 	.word	0x00000000
        /*0050*/ 	.short	0x0000
        /*0052*/ 	.short	0x0000
        /*0054*/ 	.byte	0x00, 0xf5, 0x21, 0x00


	//----- nvinfo : EIATTR_SPARSE_MMA_MASK
	.align		4
.L_17:
        /*0058*/ 	.byte	0x03, 0x50
        /*005a*/ 	.short	0x0000


	//----- nvinfo : EIATTR_MAXREG_COUNT
	.align		4
        /*005c*/ 	.byte	0x03, 0x1b
        /*005e*/ 	.short	0x00ff


	//----- nvinfo : EIATTR_MERCURY_ISA_VERSION
	.align		4
        /*0060*/ 	.byte	0x03, 0x5f
        /*0062*/ 	.short	0x0101


	//----- nvinfo : EIATTR_VRC_CTA_INIT_COUNT
	.align		4
        /*0064*/ 	.byte	0x02, 0x4a
	.zero		1
	.zero		1


	//----- nvinfo : EIATTR_EXIT_INSTR_OFFSETS
	.align		4
        /*0068*/ 	.byte	0x04, 0x1c
        /*006a*/ 	.short	(.L_19 - .L_18)


	//   ....[0]....
.L_18:
        /*006c*/ 	.word	0x00000060


	//   ....[1]....
        /*0070*/ 	.word	0x00000b10


	//----- nvinfo : EIATTR_CRS_STACK_SIZE
	.align		4
.L_19:
        /*0074*/ 	.byte	0x04, 0x1e
        /*0076*/ 	.short	(.L_21 - .L_20)
.L_20:
        /*0078*/ 	.word	0x00000000


	//----- nvinfo : EIATTR_CBANK_PARAM_SIZE
	.align		4
.L_21:
        /*007c*/ 	.byte	0x03, 0x19
        /*007e*/ 	.short	0x0024


	//----- nvinfo : EIATTR_PARAM_CBANK
	.align		4
        /*0080*/ 	.byte	0x04, 0x0a
        /*0082*/ 	.short	(.L_23 - .L_22)
	.align		4
.L_22:
        /*0084*/ 	.word	index@(.nv.constant0._Z15spmv_ell_kernelPKfPKiS0_Pfi)
        /*0088*/ 	.short	0x0380
        /*008a*/ 	.short	0x0024


	//----- nvinfo : EIATTR_SW_WAR
	.align		4
.L_23:
        /*008c*/ 	.byte	0x04, 0x36
        /*008e*/ 	.short	(.L_25 - .L_24)
.L_24:
        /*0090*/ 	.word	0x00000008
.L_25:


//--------------------- .nv.callgraph             --------------------------
	.section	.nv.callgraph,"",@"SHT_CUDA_CALLGRAPH"
	.align	4
	.sectionentsize	8
	.align		4
        /*0000*/ 	.word	0x00000000
	.align		4
        /*0004*/ 	.word	0xffffffff
	.align		4
        /*0008*/ 	.word	0x00000000
	.align		4
        /*000c*/ 	.word	0xfffffffe
	.align		4
        /*0010*/ 	.word	0x00000000
	.align		4
        /*0014*/ 	.word	0xfffffffd
	.align		4
        /*0018*/ 	.word	0x00000000
	.align		4
        /*001c*/ 	.word	0xfffffffc


//--------------------- .text._Z15spmv_ell_kernelPKfPKiS0_Pfi --------------------------
	.section	.text._Z15spmv_ell_kernelPKfPKiS0_Pfi,"ax",@progbits
	.align	128
        .global         _Z15spmv_ell_kernelPKfPKiS0_Pfi
        .type           _Z15spmv_ell_kernelPKfPKiS0_Pfi,@function
        .size           _Z15spmv_ell_kernelPKfPKiS0_Pfi,(.L_x_7 - _Z15spmv_ell_kernelPKfPKiS0_Pfi)
        .other          _Z15spmv_ell_kernelPKfPKiS0_Pfi,@"STO_CUDA_ENTRY STV_DEFAULT"
_Z15spmv_ell_kernelPKfPKiS0_Pfi:
.text._Z15spmv_ell_kernelPKfPKiS0_Pfi:
[----:B------:R-:W-:Y:S01]  /*0000*/  LDC R1, c[0x0][0x37c] ;  /* 0x0000df00ff017b82 */ /* 0x000fe20000000800 */
[----:B------:R-:W0:Y:S07]  /*0010*/  S2R R3, SR_TID.X ;  /* 0x0000000000037919 */ /* 0x000e2e0000002100 */
[----:B------:R-:W0:Y:S08]  /*0020*/  S2UR UR4, SR_CTAID.X ;  /* 0x00000000000479c3 */ /* 0x000e300000002500 */
[----:B------:R-:W0:Y:S02]  /*0030*/  LDC R0, c[0x0][0x360] ;  /* 0x0000d800ff007b82 */ /* 0x000e240000000800 */
[----:B0-----:R-:W-:-:S05]  /*0040*/  IMAD R0, R0, UR4, R3 ;  /* 0x0000000400007c24 */ /* 0x001fca000f8e0203 */
[----:B------:R-:W-:-:S13]  /*0050*/  ISETP.GT.AND P0, PT, R0, 0xc34f, PT ;  /* 0x0000c34f0000780c */ /* 0x000fda0003f04270 */
[----:B------:R-:W-:Y:S05]  /*0060*/  @P0 EXIT ;  /* 0x000000000000094d */ /* 0x000fea0003800000 */
[----:B------:R-:W0:Y:S01]  /*0070*/  LDCU UR4, c[0x0][0x3a0] ;  /* 0x00007400ff0477ac */ /* 0x000e220008000800 */
[----:B------:R-:W-:Y:S01]  /*0080*/  HFMA2 R2, -RZ, RZ, 0, 0 ;  /* 0x00000000ff027431 */ /* 0x000fe200000001ff */
[----:B------:R-:W1:Y:S01]  /*0090*/  LDCU.64 UR14, c[0x0][0x358] ;  /* 0x00006b00ff0e77ac */ /* 0x000e620008000a00 */
[----:B0-----:R-:W-:-:S09]  /*00a0*/  UISETP.GE.AND UP0, UPT, UR4, 0x1, UPT ;  /* 0x000000010400788c */ /* 0x001fd2000bf06270 */
[----:B-1----:R-:W-:Y:S05]  /*00b0*/  BRA.U !UP0, `(.L_x_0) ;  /* 0x0000000908887547 */ /* 0x002fea000b800000 */
[----:B------:R-:W-:Y:S01]  /*00c0*/  UISETP.GE.U32.AND UP1, UPT, UR4, 0x8, UPT ;  /* 0x000000080400788c */ /* 0x000fe2000bf26070 */
[----:B------:R-:W-:Y:S01]  /*00d0*/  CS2R R2, SRZ ;  /* 0x0000000000027805 */ /* 0x000fe2000001ff00 */
[----:B------:R-:W-:-:S04]  /*00e0*/  ULOP3.LUT UR12, UR4, 0x7, URZ, 0xc0, !UPT ;  /* 0x00000007040c7892 */ /* 0x000fc8000f8ec0ff */
[----:B------:R-:W-:-:S03]  /*00f0*/  UISETP.NE.AND UP0, UPT, UR12, URZ, UPT ;  /* 0x000000ff0c00728c */ /* 0x000fc6000bf05270 */
[----:B------:R-:W-:Y:S08]  /*0100*/  BRA.U !UP1, `(.L_x_1) ;  /* 0x0000000509307547 */ /* 0x000ff0000b800000 */
[----:B------:R-:W0:Y:S01]  /*0110*/  LDCU.128 UR8, c[0x0][0x380] ;  /* 0x00007000ff0877ac */ /* 0x000e220008000c00 */
[----:B------:R-:W-:Y:S02]  /*0120*/  MOV R2, RZ ;  /* 0x000000ff00027202 */ /* 0x000fe40000000f00 */
[----:B------:R-:W-:Y:S01]  /*0130*/  MOV R4, R0 ;  /* 0x0000000000047202 */ /* 0x000fe20000000f00 */
[----:B------:R-:W-:-:S06]  /*0140*/  ULOP3.LUT UR4, UR4, 0x7ffffff8, URZ, 0xc0, !UPT ;  /* 0x7ffffff804047892 */ /* 0x000fcc000f8ec0ff */
[----:B------:R-:W-:Y:S01]  /*0150*/  MOV R3, UR4 ;  /* 0x0000000400037c02 */ /* 0x000fe20008000f00 */
[----:B0-----:R-:W-:Y:S02]  /*0160*/  UIADD3 UR7, UP1, UPT, UR8, 0xc3500, URZ ;  /* 0x000c350008077890 */ /* 0x001fe4000ff3e0ff */
[----:B------:R-:W-:Y:S02]  /*0170*/  UIADD3 UR5, UP2, UPT, UR10, 0xc3500, URZ ;  /* 0x000c35000a057890 */ /* 0x000fe4000ff5e0ff */
[----:B------:R-:W-:Y:S02]  /*0180*/  UIADD3 UR10, UPT, UPT, -UR4, URZ, URZ ;  /* 0x000000ff040a7290 */ /* 0x000fe4000fffe1ff */
[----:B------:R-:W-:Y:S02]  /*0190*/  UIADD3.X UR8, UPT, UPT, URZ, UR9, URZ, UP1, !UPT ;  /* 0x00000009ff087290 */ /* 0x000fe40008ffe4ff */
[----:B------:R-:W-:-:S12]  /*01a0*/  UIADD3.X UR6, UPT, UPT, URZ, UR11, URZ, UP2, !UPT ;  /* 0x0000000bff067290 */ /* 0x000fd800097fe4ff */
.L_x_2:
[----:B------:R-:W-:Y:S02]  /*01b0*/  MOV R12, UR7 ;  /* 0x00000007000c7c02 */ /* 0x000fe40008000f00 */
[----:B------:R-:W-:-:S03]  /*01c0*/  MOV R13, UR8 ;  /* 0x00000008000d7c02 */ /* 0x000fc60008000f00 */
[----:B------:R-:W-:-:S05]  /*01d0*/  IMAD.WIDE R12, R4, 0x4, R12 ;  /* 0x00000004040c7825 */ /* 0x000fca00078e020c */
[----:B------:R-:W2:Y:S01]  /*01e0*/  LDG.E R17, desc[UR14][R12.64+-0xc3500] ;  /* 0xf3cb000e0c117981 */ /* 0x000ea2000c1e1900 */
[----:B------:R-:W-:Y:S02]  /*01f0*/  MOV R18, UR5 ;  /* 0x0000000500127c02 */ /* 0x000fe40008000f00 */
[----:B------:R-:W-:Y:S01]  /*0200*/  MOV R19, UR6 ;  /* 0x0000000600137c02 */ /* 0x000fe20008000f00 */
[----:B------:R-:W3:Y:S02]  /*0210*/  LDG.E R27, desc[UR14][R12.64+-0x927c0] ;  /* 0xf6d8400e0c1b7981 */ /* 0x000ee4000c1e1900 */
[----:B------:R-:W-:Y:S02]  /*0220*/  IMAD.WIDE R18, R4, 0x4, R18 ;  /* 0x0000000404127825 */ /* 0x000fe400078e0212 */
[----:B------:R-:W4:Y:S04]  /*0230*/  LDG.E R25, desc[UR14][R12.64+-0x61a80] ;  /* 0xf9e5800e0c197981 */ /* 0x000f28000c1e1900 */
[----:B------:R-:W5:Y:S04]  /*0240*/  LDG.E R23, desc[UR14][R12.64+-0x30d40] ;  /* 0xfcf2c00e0c177981 */ /* 0x000f68000c1e1900 */
[----:B------:R-:W5:Y:S04]  /*0250*/  LDG.E R11, desc[UR14][R12.64] ;  /* 0x0000000e0c0b7981 */ /* 0x000f68000c1e1900 */
[----:B------:R-:W5:Y:S04]  /*0260*/  LDG.E R9, desc[UR14][R12.64+0x30d40] ;  /* 0x030d400e0c097981 */ /* 0x000f68000c1e1900 */
[----:B------:R-:W5:Y:S01]  /*0270*/  LDG.E R7, desc[UR14][R12.64+0x61a80] ;  /* 0x061a800e0c077981 */ /* 0x000f62000c1e1900 */
[----:B--2---:R-:W-:-:S13]  /*0280*/  FSETP.NEU.AND P6, PT, R17, RZ, PT ;  /* 0x000000ff1100720b */ /* 0x004fda0003fcd000 */
[----:B------:R-:W2:Y:S01]  /*0290*/  @P6 LDG.E R5, desc[UR14][R18.64+-0xc3500] ;  /* 0xf3cb000e12056981 */ /* 0x000ea2000c1e1900 */
[----:B------:R-:W2:Y:S01]  /*02a0*/  @P6 LDC.64 R14, c[0x0][0x390] ;  /* 0x0000e400ff0e6b82 */ /* 0x000ea20000000a00 */
[----:B---3--:R-:W-:Y:S02]  /*02b0*/  FSETP.NEU.AND P5, PT, R27, RZ, PT ;  /* 0x000000ff1b00720b */ /* 0x008fe40003fad000 */
[----:B----4-:R-:W-:Y:S02]  /*02c0*/  FSETP.NEU.AND P4, PT, R25, RZ, PT ;  /* 0x000000ff1900720b */ /* 0x010fe40003f8d000 */
[----:B-----5:R-:W-:Y:S02]  /*02d0*/  FSETP.NEU.AND P3, PT, R23, RZ, PT ;  /* 0x000000ff1700720b */ /* 0x020fe40003f6d000 */
[----:B------:R-:W-:-:S07]  /*02e0*/  FSETP.NEU.AND P2, PT, R11, RZ, PT ;  /* 0x000000ff0b00720b */ /* 0x000fce0003f4d000 */
[----:B------:R-:W3:Y:S04]  /*02f0*/  @P5 LDG.E R22, desc[UR14][R18.64+-0x927c0] ;  /* 0xf6d8400e12165981 */ /* 0x000ee8000c1e1900 */
[----:B------:R-:W4:Y:S04]  /*0300*/  @P4 LDG.E R10, desc[UR14][R18.64+-0x61a80] ;  /* 0xf9e5800e120a4981 */ /* 0x000f28000c1e1900 */
[----:B------:R-:W5:Y:S04]  /*0310*/  @P3 LDG.E R20, desc[UR14][R18.64+-0x30d40] ;  /* 0xfcf2c00e12143981 */ /* 0x000f68000c1e1900 */
[----:B------:R-:W5:Y:S01]  /*0320*/  @P2 LDG.E R21, desc[UR14][R18.64] ;  /* 0x0000000e12152981 */ /* 0x000f62000c1e1900 */
[----:B--2---:R-:W-:-:S03]  /*0330*/  @P6 IMAD.WIDE R14, R5, 0x4, R14 ;  /* 0x00000004050e6825 */ /* 0x004fc600078e020e */
[----:B------:R0:W2:Y:S04]  /*0340*/  LDG.E R5, desc[UR14][R12.64+0x927c0] ;  /* 0x0927c00e0c057981 */ /* 0x0000a8000c1e1900 */
[----:B------:R-:W3:Y:S01]  /*0350*/  @P6 LDG.E R15, desc[UR14][R14.64] ;  /* 0x0000000e0e0f6981 */ /* 0x000ee2000c1e1900 */
[----:B------:R-:W-:Y:S02]  /*0360*/  FSETP.NEU.AND P1, PT, R9, RZ, PT ;  /* 0x000000ff0900720b */ /* 0x000fe40003f2d000 */
[----:B------:R-:W-:Y:S01]  /*0370*/  FSETP.NEU.AND P0, PT, R7, RZ, PT ;  /* 0x000000ff0700720b */ /* 0x000fe20003f0d000 */
[----:B0-----:R-:W0:Y:S10]  /*0380*/  @P5 LDC.64 R12, c[0x0][0x390] ;  /* 0x0000e400ff0c5b82 */ /* 0x001e340000000a00 */
[----:B------:R-:W5:Y:S04]  /*0390*/  @P1 LDG.E R6, desc[UR14][R18.64+0x30d40] ;  /* 0x030d400e12061981 */ /* 0x000f68000c1e1900 */
[----:B------:R-:W5:Y:S01]  /*03a0*/  @P0 LDG.E R8, desc[UR14][R18.64+0x61a80] ;  /* 0x061a800e12080981 */ /* 0x000f62000c1e1900 */
[----:B---3--:R-:W-:Y:S01]  /*03b0*/  @P6 FFMA R2, R17, R15, R2 ;  /* 0x0000000f11026223 */ /* 0x008fe20000000002 */
[----:B--2---:R-:W-:Y:S01]  /*03c0*/  FSETP.NEU.AND P6, PT, R5, RZ, PT ;  /* 0x000000ff0500720b */ /* 0x004fe20003fcd000 */
[----:B------:R-:W4:Y:S08]  /*03d0*/  @P4 LDC.64 R16, c[0x0][0x390] ;  /* 0x0000e400ff104b82 */ /* 0x000f300000000a00 */
[----:B------:R-:W5:Y:S04]  /*03e0*/  @P3 LDC.64 R14, c[0x0][0x390] ;  /* 0x0000e400ff0e3b82 */ /* 0x000f680000000a00 */
[----:B------:R1:W2:Y:S04]  /*03f0*/  @P6 LDG.E R29, desc[UR14][R18.64+0x927c0] ;  /* 0x0927c00e121d6981 */ /* 0x0002a8000c1e1900 */
[----:B-1----:R-:W1:Y:S01]  /*0400*/  @P2 LDC.64 R18, c[0x0][0x390] ;  /* 0x0000e400ff122b82 */ /* 0x002e620000000a00 */
[----:B0-----:R-:W-:-:S04]  /*0410*/  @P5 IMAD.WIDE R12, R22, 0x4, R12 ;  /* 0x00000004160c5825 */ /* 0x001fc800078e020c */
[----:B----4-:R-:W-:Y:S02]  /*0420*/  @P4 IMAD.WIDE R16, R10, 0x4, R16 ;  /* 0x000000040a104825 */ /* 0x010fe400078e0210 */
[----:B------:R0:W3:Y:S04]  /*0430*/  @P5 LDG.E R10, desc[UR14][R12.64] ;  /* 0x0000000e0c0a5981 */ /* 0x0000e8000c1e1900 */
[----:B------:R4:W3:Y:S01]  /*0440*/  @P4 LDG.E R22, desc[UR14][R16.64] ;  /* 0x0000000e10164981 */ /* 0x0008e2000c1e1900 */
[----:B0-----:R-:W0:Y:S01]  /*0450*/  @P1 LDC.64 R12, c[0x0][0x390] ;  /* 0x0000e400ff0c1b82 */ /* 0x001e220000000a00 */
[----:B-----5:R-:W-:-:S04]  /*0460*/  @P3 IMAD.WIDE R14, R20, 0x4, R14 ;  /* 0x00000004140e3825 */ /* 0x020fc800078e020e */
[----:B-1----:R-:W-:-:S03]  /*0470*/  @P2 IMAD.WIDE R18, R21, 0x4, R18 ;  /* 0x0000000415122825 */ /* 0x002fc600078e0212 */
[----:B----4-:R-:W1:Y:S01]  /*0480*/  @P0 LDC.64 R16, c[0x0][0x390] ;  /* 0x0000e400ff100b82 */ /* 0x010e620000000a00 */
[----:B------:R-:W4:Y:S04]  /*0490*/  @P3 LDG.E R14, desc[UR14][R14.64] ;  /* 0x0000000e0e0e3981 */ /* 0x000f28000c1e1900 */
[----:B------:R-:W5:Y:S03]  /*04a0*/  @P2 LDG.E R18, desc[UR14][R18.64] ;  /* 0x0000000e12122981 */ /* 0x000f66000c1e1900 */
[----:B------:R-:W2:Y:S01]  /*04b0*/  @P6 LDC.64 R20, c[0x0][0x390] ;  /* 0x0000e400ff146b82 */ /* 0x000ea20000000a00 */
[----:B0-----:R-:W-:-:S06]  /*04c0*/  @P1 IMAD.WIDE R12, R6, 0x4, R12 ;  /* 0x00000004060c1825 */ /* 0x001fcc00078e020c */
[----:B------:R-:W5:Y:S01]  /*04d0*/  @P1 LDG.E R12, desc[UR14][R12.64] ;  /* 0x0000000e0c0c1981 */ /* 0x000f62000c1e1900 */
[----:B-1----:R-:W-:-:S06]  /*04e0*/  @P0 IMAD.WIDE R16, R8, 0x4, R16 ;  /* 0x0000000408100825 */ /* 0x002fcc00078e0210 */
[----:B------:R-:W5:Y:S01]  /*04f0*/  @P0 LDG.E R16, desc[UR14][R16.64] ;  /* 0x0000000e10100981 */ /* 0x000f62000c1e1900 */
[----:B--2---:R-:W-:-:S06]  /*0500*/  @P6 IMAD.WIDE R20, R29, 0x4, R20 ;  /* 0x000000041d146825 */ /* 0x004fcc00078e0214 */
[----:B------:R-:W2:Y:S01]  /*0510*/  @P6 LDG.E R20, desc[UR14][R20.64] ;  /* 0x0000000e14146981 */ /* 0x000ea2000c1e1900 */
[----:B------:R-:W-:Y:S01]  /*0520*/  UIADD3 UR10, UPT, UPT, UR10, 0x8, URZ ;  /* 0x000000080a0a7890 */ /* 0x000fe2000fffe0ff */
[----:B---3--:R-:W-:-:S04]  /*0530*/  @P5 FFMA R2, R27, R10, R2 ;  /* 0x0000000a1b025223 */ /* 0x008fc80000000002 */
[----:B------:R-:W-:Y:S01]  /*0540*/  @P4 FFMA R2, R25, R22, R2 ;  /* 0x0000001619024223 */ /* 0x000fe20000000002 */
[----:B------:R-:W-:-:S03]  /*0550*/  UISETP.NE.AND UP1, UPT, UR10, URZ, UPT ;  /* 0x000000ff0a00728c */ /* 0x000fc6000bf25270 */
[----:B----4-:R-:W-:-:S04]  /*0560*/  @P3 FFMA R2, R23, R14, R2 ;  /* 0x0000000e17023223 */ /* 0x010fc80000000002 */
[----:B-----5:R-:W-:Y:S01]  /*0570*/  @P2 FFMA R2, R11, R18, R2 ;  /* 0x000000120b022223 */ /* 0x020fe20000000002 */
[----:B------:R-:W-:-:S03]  /*0580*/  IADD3 R4, PT, PT, R4, 0x61a80, RZ ;  /* 0x00061a8004047810 */ /* 0x000fc60007ffe0ff */
[----:B------:R-:W-:-:S04]  /*0590*/  @P1 FFMA R2, R9, R12, R2 ;  /* 0x0000000c09021223 */ /* 0x000fc80000000002 */
[----:B------:R-:W-:-:S04]  /*05a0*/  @P0 FFMA R2, R7, R16, R2 ;  /* 0x0000001007020223 */ /* 0x000fc80000000002 */
[----:B--2---:R-:W-:Y:S01]  /*05b0*/  @P6 FFMA R2, R5, R20, R2 ;  /* 0x0000001405026223 */ /* 0x004fe20000000002 */
[----:B------:R-:W-:Y:S06]  /*05c0*/  BRA.U UP1, `(.L_x_2) ;  /* 0xfffffff901f87547 */ /* 0x000fec000b83ffff */
.L_x_1:
[----:B------:R-:W-:Y:S05]  /*05d0*/  BRA.U !UP0, `(.L_x_0) ;  /* 0x0000000508407547 */ /* 0x000fea000b800000 */
[----:B------:R-:W0:Y:S01]  /*05e0*/  LDCU UR4, c[0x0][0x3a0] ;  /* 0x00007400ff0477ac */ /* 0x000e220008000800 */
[----:B------:R-:W-:Y:S02]  /*05f0*/  UISETP.GE.U32.AND UP0, UPT, UR12, 0x4, UPT ;  /* 0x000000040c00788c */ /* 0x000fe4000bf06070 */
[----:B0-----:R-:W-:-:S04]  /*0600*/  ULOP3.LUT UR5, UR4, 0x3, URZ, 0xc0, !UPT ;  /* 0x0000000304057892 */ /* 0x001fc8000f8ec0ff */
[----:B------:R-:W-:-:S03]  /*0610*/  UISETP.NE.AND UP1, UPT, UR5, URZ, UPT ;  /* 0x000000ff0500728c */ /* 0x000fc6000bf25270 */
[----:B------:R-:W-:Y:S08]  /*0620*/  BRA.U !UP0, `(.L_x_3) ;  /* 0x0000000108887547 */ /* 0x000ff0000b800000 */
[----:B------:R-:W0:Y:S01]  /*0630*/  LDC.64 R4, c[0x0][0x380] ;  /* 0x0000e000ff047b82 */ /* 0x000e220000000a00 */
[----:B------:R-:W-:-:S07]  /*0640*/  IMAD R21, R3, 0xc350, R0 ;  /* 0x0000c35003157824 */ /* 0x000fce00078e0200 */
[----:B------:R-:W1:Y:S01]  /*0650*/  LDC.64 R10, c[0x0][0x388] ;  /* 0x0000e200ff0a7b82 */ /* 0x000e620000000a00 */
[----:B0-----:R-:W-:-:S05]  /*0660*/  IMAD.WIDE R14, R21, 0x4, R4 ;  /* 0x00000004150e7825 */ /* 0x001fca00078e0204 */
[----:B------:R-:W2:Y:S04]  /*0670*/  LDG.E R5, desc[UR14][R14.64] ;  /* 0x0000000e0e057981 */ /* 0x000ea8000c1e1900 */
[----:B------:R-:W3:Y:S04]  /*0680*/  LDG.E R7, desc[UR14][R14.64+0x30d40] ;  /* 0x030d400e0e077981 */ /* 0x000ee8000c1e1900 */
[----:B------:R-:W4:Y:S04]  /*0690*/  LDG.E R9, desc[UR14][R14.64+0x61a80] ;  /* 0x061a800e0e097981 */ /* 0x000f28000c1e1900 */
[----:B------:R-:W5:Y:S01]  /*06a0*/  LDG.E R13, desc[UR14][R14.64+0x927c0] ;  /* 0x0927c00e0e0d7981 */ /* 0x000f62000c1e1900 */
[----:B-1----:R-:W-:Y:S01]  /*06b0*/  IMAD.WIDE R20, R21, 0x4, R10 ;  /* 0x0000000415147825 */ /* 0x002fe200078e020a */
[----:B--2---:R-:W-:-:S02]  /*06c0*/  FSETP.NEU.AND P0, PT, R5, RZ, PT ;  /* 0x000000ff0500720b */ /* 0x004fc40003f0d000 */
[----:B---3--:R-:W-:Y:S02]  /*06d0*/  FSETP.NEU.AND P1, PT, R7, RZ, PT ;  /* 0x000000ff0700720b */ /* 0x008fe40003f2d000 */
[----:B----4-:R-:W-:Y:S02]  /*06e0*/  FSETP.NEU.AND P2, PT, R9, RZ, PT ;  /* 0x000000ff0900720b */ /* 0x010fe40003f4d000 */
[----:B-----5:R-:W-:-:S07]  /*06f0*/  FSETP.NEU.AND P3, PT, R13, RZ, PT ;  /* 0x000000ff0d00720b */ /* 0x020fce0003f6d000 */
[----:B------:R-:W2:Y:S01]  /*0700*/  @P0 LDG.E R23, desc[UR14][R20.64] ;  /* 0x0000000e14170981 */ /* 0x000ea2000c1e1900 */
[----:B------:R-:W2:Y:S03]  /*0710*/  @P0 LDC.64 R18, c[0x0][0x390] ;  /* 0x0000e400ff120b82 */ /* 0x000ea60000000a00 */
[----:B------:R-:W3:Y:S04]  /*0720*/  @P1 LDG.E R25, desc[UR14][R20.64+0x30d40] ;  /* 0x030d400e14191981 */ /* 0x000ee8000c1e1900 */
[----:B------:R-:W4:Y:S01]  /*0730*/  @P2 LDG.E R27, desc[UR14][R20.64+0x61a80] ;  /* 0x061a800e141b2981 */ /* 0x000f22000c1e1900 */
[----:B------:R-:W3:Y:S03]  /*0740*/  @P1 LDC.64 R16, c[0x0][0x390] ;  /* 0x0000e400ff101b82 */ /* 0x000ee60000000a00 */
[----:B------:R-:W5:Y:S05]  /*0750*/  @P3 LDG.E R29, desc[UR14][R20.64+0x927c0] ;  /* 0x0927c00e141d3981 */ /* 0x000f6a000c1e1900 */
[----:B------:R-:W4:Y:S08]  /*0760*/  @P2 LDC.64 R14, c[0x0][0x390] ;  /* 0x0000e400ff0e2b82 */ /* 0x000f300000000a00 */
[----:B------:R-:W5:Y:S01]  /*0770*/  @P3 LDC.64 R10, c[0x0][0x390] ;  /* 0x0000e400ff0a3b82 */ /* 0x000f620000000a00 */
[----:B--2---:R-:W-:-:S04]  /*0780*/  @P0 IMAD.WIDE R18, R23, 0x4, R18 ;  /* 0x0000000417120825 */ /* 0x004fc800078e0212 */
[----:B---3--:R-:W-:Y:S02]  /*0790*/  @P1 IMAD.WIDE R16, R25, 0x4, R16 ;  /* 0x0000000419101825 */ /* 0x008fe400078e0210 */
[----:B------:R-:W2:Y:S02]  /*07a0*/  @P0 LDG.E R18, desc[UR14][R18.64] ;  /* 0x0000000e12120981 */ /* 0x000ea4000c1e1900 */
[----:B----4-:R-:W-:Y:S02]  /*07b0*/  @P2 IMAD.WIDE R14, R27, 0x4, R14 ;  /* 0x000000041b0e2825 */ /* 0x010fe400078e020e */
[----:B------:R-:W3:Y:S02]  /*07c0*/  @P1 LDG.E R16, desc[UR14][R16.64] ;  /* 0x0000000e10101981 */ /* 0x000ee4000c1e1900 */
[----:B-----5:R-:W-:Y:S02]  /*07d0*/  @P3 IMAD.WIDE R10, R29, 0x4, R10 ;  /* 0x000000041d0a3825 */ /* 0x020fe400078e020a */
[----:B------:R-:W4:Y:S04]  /*07e0*/  @P2 LDG.E R14, desc[UR14][R14.64] ;  /* 0x0000000e0e0e2981 */ /* 0x000f28000c1e1900 */
[----:B------:R-:W5:Y:S01]  /*07f0*/  @P3 LDG.E R10, desc[UR14][R10.64] ;  /* 0x0000000e0a0a3981 */ /* 0x000f62000c1e1900 */
[----:B------:R-:W-:Y:S01]  /*0800*/  IADD3 R3, PT, PT, R3, 0x4, RZ ;  /* 0x0000000403037810 */ /* 0x000fe20007ffe0ff */
[----:B--2---:R-:W-:-:S04]  /*0810*/  @P0 FFMA R2, R5, R18, R2 ;  /* 0x0000001205020223 */ /* 0x004fc80000000002 */
[----:B---3--:R-:W-:-:S04]  /*0820*/  @P1 FFMA R2, R7, R16, R2 ;  /* 0x0000001007021223 */ /* 0x008fc80000000002 */
[----:B----4-:R-:W-:-:S04]  /*0830*/  @P2 FFMA R2, R9, R14, R2 ;  /* 0x0000000e09022223 */ /* 0x010fc80000000002 */
[----:B-----5:R-:W-:-:S07]  /*0840*/  @P3 FFMA R2, R13, R10, R2 ;  /* 0x0000000a0d023223 */ /* 0x020fce0000000002 */
.L_x_3:
[----:B------:R-:W-:Y:S05]  /*0850*/  BRA.U !UP1, `(.L_x_0) ;  /* 0x0000000109a07547 */ /* 0x000fea000b800000 */
[----:B------:R-:W-:Y:S02]  /*0860*/  UISETP.NE.AND UP0, UPT, UR5, 0x1, UPT ;  /* 0x000000010500788c */ /* 0x000fe4000bf05270 */
[----:B------:R-:W-:-:S04]  /*0870*/  ULOP3.LUT UR4, UR4, 0x1, URZ, 0xc0, !UPT ;  /* 0x0000000104047892 */ /* 0x000fc8000f8ec0ff */
[----:B------:R-:W-:-:S03]  /*0880*/  UISETP.NE.U32.AND UP1, UPT, UR4, 0x1, UPT ;  /* 0x000000010400788c */ /* 0x000fc6000bf25070 */
[----:B------:R-:W-:Y:S08]  /*0890*/  BRA.U !UP0, `(.L_x_4) ;  /* 0x0000000108507547 */ /* 0x000ff0000b800000 */
[----:B------:R-:W0:Y:S01]  /*08a0*/  LDC.64 R4, c[0x0][0x380] ;  /* 0x0000e000ff047b82 */ /* 0x000e220000000a00 */
[----:B------:R-:W-:-:S04]  /*08b0*/  IMAD R11, R3, 0xc350, R0 ;  /* 0x0000c350030b7824 */ /* 0x000fc800078e0200 */
[----:B0-----:R-:W-:-:S03]  /*08c0*/  IMAD.WIDE R8, R11, 0x4, R4 ;  /* 0x000000040b087825 */ /* 0x001fc600078e0204 */
[----:B------:R-:W0:Y:S02]  /*08d0*/  LDC.64 R4, c[0x0][0x388] ;  /* 0x0000e200ff047b82 */ /* 0x000e240000000a00 */
[----:B------:R-:W2:Y:S04]  /*08e0*/  LDG.E R17, desc[UR14][R8.64] ;  /* 0x0000000e08117981 */ /* 0x000ea8000c1e1900 */
[----:B------:R-:W3:Y:S01]  /*08f0*/  LDG.E R19, desc[UR14][R8.64+0x30d40] ;  /* 0x030d400e08137981 */ /* 0x000ee2000c1e1900 */
[----:B0-----:R-:W-:Y:S01]  /*0900*/  IMAD.WIDE R10, R11, 0x4, R4 ;  /* 0x000000040b0a7825 */ /* 0x001fe200078e0204 */
[----:B--2---:R-:W-:Y:S02]  /*0910*/  FSETP.NEU.AND P0, PT, R17, RZ, PT ;  /* 0x000000ff1100720b */ /* 0x004fe40003f0d000 */
[----:B---3--:R-:W-:-:S11]  /*0920*/  FSETP.NEU.AND P1, PT, R19, RZ, PT ;  /* 0x000000ff1300720b */ /* 0x008fd60003f2d000 */
[----:B------:R-:W2:Y:S01]  /*0930*/  @P0 LDG.E R13, desc[UR14][R10.64] ;  /* 0x0000000e0a0d0981 */ /* 0x000ea2000c1e1900 */
[----:B------:R-:W2:Y:S03]  /*0940*/  @P0 LDC.64 R4, c[0x0][0x390] ;  /* 0x0000e400ff040b82 */ /* 0x000ea60000000a00 */
[----:B------:R-:W3:Y:S05]  /*0950*/  @P1 LDG.E R15, desc[UR14][R10.64+0x30d40] ;  /* 0x030d400e0a0f1981 */ /* 0x000eea000c1e1900 */
[----:B------:R-:W3:Y:S01]  /*0960*/  @P1 LDC.64 R6, c[0x0][0x390] ;  /* 0x0000e400ff061b82 */ /* 0x000ee20000000a00 */
[----:B--2---:R-:W-:-:S04]  /*0970*/  @P0 IMAD.WIDE R4, R13, 0x4, R4 ;  /* 0x000000040d040825 */ /* 0x004fc800078e0204 */
[----:B---3--:R-:W-:Y:S02]  /*0980*/  @P1 IMAD.WIDE R6, R15, 0x4, R6 ;  /* 0x000000040f061825 */ /* 0x008fe400078e0206 */
[----:B------:R-:W2:Y:S04]  /*0990*/  @P0 LDG.E R5, desc[UR14][R4.64] ;  /* 0x0000000e04050981 */ /* 0x000ea8000c1e1900 */
[----:B------:R-:W3:Y:S01]  /*09a0*/  @P1 LDG.E R7, desc[UR14][R6.64] ;  /* 0x0000000e06071981 */ /* 0x000ee2000c1e1900 */
[----:B------:R-:W-:Y:S01]  /*09b0*/  IADD3 R3, PT, PT, R3, 0x2, RZ ;  /* 0x0000000203037810 */ /* 0x000fe20007ffe0ff */
[----:B--2---:R-:W-:-:S04]  /*09c0*/  @P0 FFMA R2, R17, R5, R2 ;  /* 0x0000000511020223 */ /* 0x004fc80000000002 */
[----:B---3--:R-:W-:-:S07]  /*09d0*/  @P1 FFMA R2, R19, R7, R2 ;  /* 0x0000000713021223 */ /* 0x008fce0000000002 */
.L_x_4:
[----:B------:R-:W-:Y:S05]  /*09e0*/  BRA.U UP1, `(.L_x_0) ;  /* 0x00000001013c7547 */ /* 0x000fea000b800000 */
[----:B------:R-:W0:Y:S01]  /*09f0*/  LDC.64 R4, c[0x0][0x380] ;  /* 0x0000e000ff047b82 */ /* 0x000e220000000a00 */
[----:B------:R-:W-:-:S07]  /*0a00*/  IMAD R3, R3, 0xc350, R0 ;  /* 0x0000c35003037824 */ /* 0x000fce00078e0200 */
[----:B------:R-:W1:Y:S01]  /*0a10*/  LDC.64 R6, c[0x0][0x388] ;  /* 0x0000e200ff067b82 */ /* 0x000e620000000a00 */
[----:B0-----:R-:W-:-:S05]  /*0a20*/  IMAD.WIDE R4, R3, 0x4, R4 ;  /* 0x0000000403047825 */ /* 0x001fca00078e0204 */
[----:B------:R-:W2:Y:S01]  /*0a30*/  LDG.E R9, desc[UR14][R4.64] ;  /* 0x0000000e04097981 */ /* 0x000ea2000c1e1900 */
[----:B------:R-:W-:Y:S01]  /*0a40*/  BSSY.RECONVERGENT B0, `(.L_x_0) ;  /* 0x0000009000007945 */ /* 0x000fe20003800200 */
[----:B-1----:R-:W-:Y:S01]  /*0a50*/  IMAD.WIDE R6, R3, 0x4, R6 ;  /* 0x0000000403067825 */ /* 0x002fe200078e0206 */
[----:B--2---:R-:W-:-:S13]  /*0a60*/  FSETP.NEU.AND P0, PT, R9, RZ, PT ;  /* 0x000000ff0900720b */ /* 0x004fda0003f0d000 */
[----:B------:R-:W-:Y:S05]  /*0a70*/  @!P0 BRA `(.L_x_5) ;  /* 0x0000000000148947 */ /* 0x000fea0003800000 */
[----:B------:R-:W2:Y:S01]  /*0a80*/  LDG.E R7, desc[UR14][R6.64] ;  /* 0x0000000e06077981 */ /* 0x000ea2000c1e1900 */
[----:B------:R-:W2:Y:S02]  /*0a90*/  LDC.64 R4, c[0x0][0x390] ;  /* 0x0000e400ff047b82 */ /* 0x000ea40000000a00 */
[----:B--2---:R-:W-:-:S06]  /*0aa0*/  IMAD.WIDE R4, R7, 0x4, R4 ;  /* 0x0000000407047825 */ /* 0x004fcc00078e0204 */
[----:B------:R-:W2:Y:S02]  /*0ab0*/  LDG.E R5, desc[UR14][R4.64] ;  /* 0x0000000e04057981 */ /* 0x000ea4000c1e1900 */
[----:B--2---:R-:W-:-:S07]  /*0ac0*/  FFMA R2, R9, R5, R2 ;  /* 0x0000000509027223 */ /* 0x004fce0000000002 */
.L_x_5:
[----:B------:R-:W-:Y:S05]  /*0ad0*/  BSYNC.RECONVERGENT B0 ;  /* 0x0000000000007941 */ /* 0x000fea0003800200 */
.L_x_0:
[----:B------:R-:W0:Y:S02]  /*0ae0*/  LDC.64 R4, c[0x0][0x398] ;  /* 0x0000e600ff047b82 */ /* 0x000e240000000a00 */
[----:B0-----:R-:W-:-:S05]  /*0af0*/  IMAD.WIDE R4, R0, 0x4, R4 ;  /* 0x0000000400047825 */ /* 0x001fca00078e0204 */
[----:B------:R-:W-:Y:S01]  /*0b00*/  STG.E desc[UR14][R4.64], R2 ;  /* 0x0000000204007986 */ /* 0x000fe2000c10190e */
[----:B------:R-:W-:Y:S05]  /*0b10*/  EXIT ;  /* 0x000000000000794d */ /* 0x000fea0003800000 */
.L_x_6:
[----:B------:R-:W-:-:S00]  /*0b20*/  BRA `(.L_x_6) ;  /* 0xfffffffc00fc7947 */ /* 0x000fc0000383ffff */
[----:B------:R-:W-:-:S00]  /*0b30*/  NOP ;  /* 0x0000000000007918 */ /* 0x000fc00000000000 */
        /* <DEDUP_REMOVED lines=12> */
.L_x_7:


//--------------------- .nv.shared.reserved.0     --------------------------
	.section	.nv.shared.reserved.0,"aw",@nobits
	.weak		__nv_reservedSMEM_offset_0_alias
	.size		__nv_reservedSMEM_offset_0_alias, 0, 64
	.other		__nv_reservedSMEM_offset_0_alias,@"STO_CUDA_RESERVED_SHARED STV_DEFAULT"
__nv_reservedSMEM_offset_0_alias:
	.zero		0
	.zero		64


//--------------------- .nv.constant0._Z15spmv_ell_kernelPKfPKiS0_Pfi --------------------------
	.section	.nv.constant0._Z15spmv_ell_kernelPKfPKiS0_Pfi,"a",@progbits
	.sectionflags	@""
	.align	4
.nv.constant0._Z15spmv_ell_kernelPKfPKiS0_Pfi:
	.zero		932


//--------------------- SYMBOLS --------------------------

	.type		.nv.reservedSmem.offset0,@object
	.size		.nv.reservedSmem.offset0,0x4
